//
// Generated by NVIDIA NVVM Compiler
//
// Compiler Build ID: CL-36424714
// Cuda compilation tools, release 13.0, V13.0.88
// Based on NVVM 20.0.0
//

.version 9.0
.target sm_100
.address_size 64

.extern .func  (.param .b32 func_retval0) vprintf
(
	.param .b64 vprintf_param_0,
	.param .b64 vprintf_param_1
)
;
.extern .func __assertfail
(
	.param .b64 __assertfail_param_0,
	.param .b64 __assertfail_param_1,
	.param .b32 __assertfail_param_2,
	.param .b64 __assertfail_param_3,
	.param .b64 __assertfail_param_4
)
;
.global .align 1 .b8 __unnamed_1[181] = {118, 111, 105, 100, 32, 60, 117, 110, 110, 97, 109, 101, 100, 62, 58, 58, 69, 120, 99, 108, 117, 115, 105, 118, 101, 83, 99, 97, 110, 95, 98, 108, 111, 99, 107, 95, 107, 101, 114, 110, 101, 108, 40, 99, 111, 110, 115, 116, 32, 99, 111, 111, 112, 101, 114, 97, 116, 105, 118, 101, 95, 103, 114, 111, 117, 112, 115, 58, 58, 95, 95, 118, 49, 58, 58, 116, 104, 114, 101, 97, 100, 95, 98, 108, 111, 99, 107, 32, 38, 44, 32, 84, 32, 42, 44, 32, 70, 32, 38, 38, 44, 32, 84, 32, 42, 41, 32, 91, 119, 105, 116, 104, 32, 84, 32, 61, 32, 117, 110, 115, 105, 103, 110, 101, 100, 32, 105, 110, 116, 59, 32, 70, 32, 61, 32, 99, 111, 111, 112, 101, 114, 97, 116, 105, 118, 101, 95, 103, 114, 111, 117, 112, 115, 58, 58, 95, 95, 118, 49, 58, 58, 112, 108, 117, 115, 60, 117, 110, 115, 105, 103, 110, 101, 100, 32, 105, 110, 116, 62, 93};
// _ZZN30_INTERNAL_8d7252dd_4_k_cu_main32_GLOBAL__N__8d7252dd_4_k_cu_main26ExclusiveScan_block_kernelIjN18cooperative_groups4__v14plusIjEEEEvRKNS3_12thread_blockEPT_OT0_SA_E6shared has been demoted
.global .align 1 .b8 _ZN30_INTERNAL_8d7252dd_4_k_cu_main4cuda3std3__432_GLOBAL__N__8d7252dd_4_k_cu_main6ignoreE[1];
.global .align 1 .b8 _ZN30_INTERNAL_8d7252dd_4_k_cu_main4cuda3std3__45__cpo5beginE[1];
.global .align 1 .b8 _ZN30_INTERNAL_8d7252dd_4_k_cu_main4cuda3std3__45__cpo3endE[1];
.global .align 1 .b8 _ZN30_INTERNAL_8d7252dd_4_k_cu_main4cuda3std3__45__cpo6cbeginE[1];
.global .align 1 .b8 _ZN30_INTERNAL_8d7252dd_4_k_cu_main4cuda3std3__45__cpo4cendE[1];
.global .align 1 .b8 _ZN30_INTERNAL_8d7252dd_4_k_cu_main4cuda3std3__419piecewise_constructE[1];
.global .align 1 .b8 _ZN30_INTERNAL_8d7252dd_4_k_cu_main4cuda3std3__48in_placeE[1];
.global .align 1 .b8 _ZN30_INTERNAL_8d7252dd_4_k_cu_main4cuda3std6ranges3__45__cpo4swapE[1];
.global .align 1 .b8 _ZN30_INTERNAL_8d7252dd_4_k_cu_main4cuda3std6ranges3__45__cpo9iter_moveE[1];
.global .align 1 .b8 _ZN30_INTERNAL_8d7252dd_4_k_cu_main4cuda3std6ranges3__45__cpo7advanceE[1];
.global .align 1 .b8 $str[34] = {119, 97, 114, 112, 46, 109, 101, 116, 97, 95, 103, 114, 111, 117, 112, 95, 114, 97, 110, 107, 40, 41, 32, 60, 32, 87, 97, 114, 112, 83, 105, 122, 101};
.global .align 1 .b8 $str$1[27] = {47, 116, 109, 112, 47, 115, 97, 115, 115, 95, 99, 117, 95, 99, 115, 119, 107, 95, 114, 109, 98, 47, 107, 46, 99, 117};
.global .align 1 .b8 $str$2[17] = {83, 99, 97, 110, 110, 101, 100, 32, 118, 97, 108, 58, 32, 37, 117, 10};

.entry _ZN32_GLOBAL__N__8d7252dd_4_k_cu_main29ExclusiveScan_Add_grid_kernelIjEEvPT_S2_(
	.param .u64 .ptr .align 1 _ZN32_GLOBAL__N__8d7252dd_4_k_cu_main29ExclusiveScan_Add_grid_kernelIjEEvPT_S2__param_0,
	.param .u64 .ptr .align 1 _ZN32_GLOBAL__N__8d7252dd_4_k_cu_main29ExclusiveScan_Add_grid_kernelIjEEvPT_S2__param_1
)
{
	.local .align 8 .b8 	__local_depot0[8];
	.reg .b64 	%SP;
	.reg .b64 	%SPL;
	.reg .pred 	%p<15>;
	.reg .b32 	%r<48>;
	.reg .b64 	%rd<28>;
	// demoted variable
	.shared .align 4 .b8 _ZZN30_INTERNAL_8d7252dd_4_k_cu_main32_GLOBAL__N__8d7252dd_4_k_cu_main26ExclusiveScan_block_kernelIjN18cooperative_groups4__v14plusIjEEEEvRKNS3_12thread_blockEPT_OT0_SA_E6shared[16];
	mov.u64 	%SPL, __local_depot0;
	cvta.local.u64 	%SP, %SPL;
	ld.param.u64 	%rd4, [_ZN32_GLOBAL__N__8d7252dd_4_k_cu_main29ExclusiveScan_Add_grid_kernelIjEEvPT_S2__param_0];
	ld.param.u64 	%rd5, [_ZN32_GLOBAL__N__8d7252dd_4_k_cu_main29ExclusiveScan_Add_grid_kernelIjEEvPT_S2__param_1];
	cvta.to.global.u64 	%rd6, %rd5;
	mov.u32 	%r8, %ctaid.x;
	mov.u32 	%r9, %ctaid.y;
	mov.u32 	%r10, %ctaid.z;
	mov.u32 	%r11, %nctaid.x;
	mov.u32 	%r12, %nctaid.y;
	mul.lo.s32 	%r13, %r10, %r12;
	cvt.u64.u32 	%rd7, %r13;
	cvt.u64.u32 	%rd8, %r11;
	cvt.u64.u32 	%rd9, %r9;
	cvt.u64.u32 	%rd10, %r8;
	add.s64 	%rd11, %rd7, %rd9;
	mad.lo.s64 	%rd1, %rd11, %rd8, %rd10;
	mov.u32 	%r14, %ntid.x;
	mov.u32 	%r15, %ntid.y;
	mul.lo.s32 	%r16, %r14, %r15;
	mov.u32 	%r17, %ntid.z;
	mul.lo.s32 	%r1, %r16, %r17;
	shl.b64 	%rd12, %rd1, 2;
	add.s64 	%rd2, %rd6, %rd12;
	mov.u32 	%r18, %tid.x;
	mov.u32 	%r19, %tid.y;
	mov.u32 	%r20, %tid.z;
	mad.lo.s32 	%r21, %r20, %r15, %r19;
	mad.lo.s32 	%r2, %r21, %r14, %r18;
	setp.lt.u32 	%p1, %r2, 16;
	@%p1 bra 	$L__BB0_2;
	mov.u64 	%rd13, $str;
	cvta.global.u64 	%rd14, %rd13;
	mov.u64 	%rd15, $str$1;
	cvta.global.u64 	%rd16, %rd15;
	mov.u64 	%rd17, __unnamed_1;
	cvta.global.u64 	%rd18, %rd17;
	{ // callseq 0, 0
	.param .b64 param0;
	st.param.b64 	[param0], %rd14;
	.param .b64 param1;
	st.param.b64 	[param1], %rd16;
	.param .b32 param2;
	st.param.b32 	[param2], 26;
	.param .b64 param3;
	st.param.b64 	[param3], %rd18;
	.param .b64 param4;
	st.param.b64 	[param4], 1;
	call.uni 
	__assertfail, 
	(
	param0, 
	param1, 
	param2, 
	param3, 
	param4
	);
	} // callseq 0
$L__BB0_2:
	cvt.u64.u32 	%rd19, %r2;
	cvt.u64.u32 	%rd20, %r1;
	mad.lo.s64 	%rd21, %rd1, %rd20, %rd19;
	cvta.to.global.u64 	%rd22, %rd4;
	shl.b64 	%rd23, %rd21, 2;
	add.s64 	%rd3, %rd22, %rd23;
	ld.global.u32 	%r23, [%rd3];
	// begin inline asm
	mov.u32 %r22, %laneid;
	// end inline asm
	and.b32  	%r3, %r2, 3;
	and.b32  	%r24, %r22, -4;
	mov.b32 	%r25, 15;
	shl.b32 	%r4, %r25, %r24;
	shfl.sync.up.b32	%r26|%p2, %r23, 1, 7168, %r4;
	setp.eq.s32 	%p3, %r3, 0;
	selp.b32 	%r27, 0, %r26, %p3;
	add.s32 	%r28, %r27, %r23;
	shfl.sync.up.b32	%r29|%p4, %r28, 2, 7168, %r4;
	setp.lt.u32 	%p5, %r3, 2;
	selp.b32 	%r30, 0, %r29, %p5;
	add.s32 	%r5, %r30, %r28;
	add.s32 	%r6, %r30, %r27;
	add.u64 	%rd24, %SP, 0;
	add.u64 	%rd25, %SPL, 0;
	st.local.u32 	[%rd25], %r6;
	mov.u64 	%rd26, $str$2;
	cvta.global.u64 	%rd27, %rd26;
	{ // callseq 1, 0
	.param .b64 param0;
	st.param.b64 	[param0], %rd27;
	.param .b64 param1;
	st.param.b64 	[param1], %rd24;
	.param .b32 retval0;
	call.uni (retval0), 
	vprintf, 
	(
	param0, 
	param1
	);
	ld.param.b32 	%r31, [retval0];
	} // callseq 1
	setp.ne.s32 	%p6, %r3, 3;
	and.b32  	%r33, %r2, -4;
	mov.u32 	%r34, _ZZN30_INTERNAL_8d7252dd_4_k_cu_main32_GLOBAL__N__8d7252dd_4_k_cu_main26ExclusiveScan_block_kernelIjN18cooperative_groups4__v14plusIjEEEEvRKNS3_12thread_blockEPT_OT0_SA_E6shared;
	add.s32 	%r7, %r34, %r33;
	@%p6 bra 	$L__BB0_4;
	st.shared.u32 	[%r7], %r5;
$L__BB0_4:
	setp.eq.s64 	%p7, %rd5, 0;
	barrier.sync 	0;
	add.s32 	%r35, %r2, 1;
	setp.ne.s32 	%p8, %r35, %r1;
	or.pred  	%p9, %p7, %p8;
	@%p9 bra 	$L__BB0_6;
	st.global.u32 	[%rd2], %r5;
$L__BB0_6:
	setp.gt.u32 	%p10, %r2, 3;
	@%p10 bra 	$L__BB0_8;
	setp.lt.u32 	%p11, %r3, 2;
	setp.eq.s32 	%p12, %r3, 0;
	shl.b32 	%r36, %r3, 2;
	add.s32 	%r38, %r34, %r36;
	ld.shared.u32 	%r39, [%r38];
	shfl.sync.up.b32	%r40|%p13, %r39, 1, 7168, %r4;
	selp.b32 	%r41, 0, %r40, %p12;
	add.s32 	%r42, %r41, %r39;
	shfl.sync.up.b32	%r43|%p14, %r42, 2, 7168, %r4;
	selp.b32 	%r44, 0, %r43, %p11;
	add.s32 	%r45, %r44, %r41;
	st.shared.u32 	[%r38], %r45;
$L__BB0_8:
	barrier.sync 	0;
	ld.shared.u32 	%r46, [%r7];
	add.s32 	%r47, %r46, %r6;
	st.global.u32 	[%rd3], %r47;
	ret;

}


// ===== COMPILED SASS (sm_100) =====

	.target	sm_100

	.elftype	@"ET_EXEC"


//--------------------- .note.nv.tkinfo           --------------------------
	.section	.note.nv.tkinfo,"",@"SHT_NOTE"
	.sectionflags	@"SHF_NOTE_NV_TKINFO"
	.tkinfo
        /*0018*/ 	.word	0x00000002
        /*0030*/ 	.string	""
        /*0030*/ 	.string	"ptxas"
        /*0030*/ 	.string	"Cuda compilation tools, release 13.0, V13.0.88"
        /*0030*/ 	.string	"Build cuda_13.0.r13.0/compiler.36424714_0"
        /*0030*/ 	.string	"-arch sm_100 -m 64 "



//--------------------- .note.nv.cuinfo           --------------------------
	.section	.note.nv.cuinfo,"",@"SHT_NOTE"
	.sectionflags	@"SHF_NOTE_NV_CUINFO"
        /*0018*/ 	.short	0x0002
        /*001a*/ 	.short	0x0064
        /*001c*/ 	.short	0x0082
	.zero		2


//--------------------- .nv.info                  --------------------------
	.section	.nv.info,"",@"SHT_CUDA_INFO"
	.align	4


	//----- nvinfo : EIATTR_REGCOUNT
	.align		4
        /*0000*/ 	.byte	0x04, 0x2f
        /*0002*/ 	.short	(.L_15 - .L_14)
	.align		4
.L_14:
        /*0004*/ 	.word	index@(_ZN32_GLOBAL__N__8d7252dd_4_k_cu_main29ExclusiveScan_Add_grid_kernelIjEEvPT_S2_)
        /*0008*/ 	.word	0x0000001e


	//----- nvinfo : EIATTR_FRAME_SIZE
	.align		4
.L_15:
        /*000c*/ 	.byte	0x04, 0x11
        /*000e*/ 	.short	(.L_17 - .L_16)
	.align		4
.L_16:
        /*0010*/ 	.word	index@(_ZN32_GLOBAL__N__8d7252dd_4_k_cu_main29ExclusiveScan_Add_grid_kernelIjEEvPT_S2_)
        /*0014*/ 	.word	0x00000008


	//----- nvinfo : EIATTR_MIN_STACK_SIZE
	.align		4
.L_17:
        /*0018*/ 	.byte	0x04, 0x12
        /*001a*/ 	.short	(.L_19 - .L_18)
	.align		4
.L_18:
        /*001c*/ 	.word	index@(_ZN32_GLOBAL__N__8d7252dd_4_k_cu_main29ExclusiveScan_Add_grid_kernelIjEEvPT_S2_)
        /*0020*/ 	.word	0x00000008
.L_19:


//--------------------- .nv.compat                --------------------------
	.section	.nv.compat,"",@"SHT_CUDA_COMPAT_INFO"
	.align	4
        /*0000*/ 	.byte	0x02, 0x09, 0x00, 0x00, 0x02, 0x02, 0x01, 0x00, 0x02, 0x05, 0x05, 0x00, 0x03, 0x07, 0x01, 0x01
        /*0010*/ 	.byte	0x02, 0x03, 0x00, 0x00, 0x02, 0x06, 0x01, 0x00, 0x04, 0x0b, 0x08, 0x00, 0x09, 0x00, 0x00, 0x00
        /*0020*/ 	.byte	0x00, 0x00, 0x00, 0x00


//--------------------- .nv.info._ZN32_GLOBAL__N__8d7252dd_4_k_cu_main29ExclusiveScan_Add_grid_kernelIjEEvPT_S2_ --------------------------
	.section	.nv.info._ZN32_GLOBAL__N__8d7252dd_4_k_cu_main29ExclusiveScan_Add_grid_kernelIjEEvPT_S2_,"",@"SHT_CUDA_INFO"
	.sectionflags	@""
	.align	4


	//----- nvinfo : EIATTR_CUDA_API_VERSION
	.align		4
        /*0000*/ 	.byte	0x04, 0x37
        /*0002*/ 	.short	(.L_21 - .L_20)
.L_20:
        /*0004*/ 	.word	0x00000082


	//----- nvinfo : EIATTR_KPARAM_INFO
	.align		4
.L_21:
        /*0008*/ 	.byte	0x04, 0x17
        /*000a*/ 	.short	(.L_23 - .L_22)
.L_22:
        /*000c*/ 	.word	0x00000000
        /*0010*/ 	.short	0x0001
        /*0012*/ 	.short	0x0008
        /*0014*/ 	.byte	0x00, 0xf5, 0x21, 0x00


	//----- nvinfo : EIATTR_KPARAM_INFO
	.align		4
.L_23:
        /*0018*/ 	.byte	0x04, 0x17
        /*001a*/ 	.short	(.L_25 - .L_24)
.L_24:
        /*001c*/ 	.word	0x00000000
        /*0020*/ 	.short	0x0000
        /*0022*/ 	.short	0x0000
        /*0024*/ 	.byte	0x00, 0xf5, 0x21, 0x00


	//----- nvinfo : EIATTR_SPARSE_MMA_MASK
	.align		4
.L_25:
        /*0028*/ 	.byte	0x03, 0x50
        /*002a*/ 	.short	0x0000


	//----- nvinfo : EIATTR_MAXREG_COUNT
	.align		4
        /*002c*/ 	.byte	0x03, 0x1b
        /*002e*/ 	.short	0x00ff


	//----- nvinfo : EIATTR_NUM_BARRIERS
	.align		4
        /*0030*/ 	.byte	0x02, 0x4c
        /*0032*/ 	.byte	0x01
	.zero		1


	//----- nvinfo : EIATTR_EXTERNS
	.align		4
        /*0034*/ 	.byte	0x04, 0x0f
        /*0036*/ 	.short	(.L_27 - .L_26)


	//   ....[0]....
	.align		4
.L_26:
        /*0038*/ 	.word	index@(vprintf)


	//   ....[1]....
	.align		4
        /*003c*/ 	.word	index@(__assertfail)


	//----- nvinfo : EIATTR_MERCURY_ISA_VERSION
	.align		4
.L_27:
        /*0040*/ 	.byte	0x03, 0x5f
        /*0042*/ 	.short	0x0101


	//----- nvinfo : EIATTR_INT_WARP_WIDE_INSTR_OFFSETS
	.align		4
        /*0044*/ 	.byte	0x04, 0x31
        /*0046*/ 	.short	(.L_29 - .L_28)


	//   ....[0]....
.L_28:
        /*0048*/ 	.word	0x000003d0


	//   ....[1]....
        /*004c*/ 	.word	0x00000420


	//   ....[2]....
        /*0050*/ 	.word	0x00000430


	//   ....[3]....
        /*0054*/ 	.word	0x000006f0


	//   ....[4]....
        /*0058*/ 	.word	0x00000700


	//   ....[5]....
        /*005c*/ 	.word	0x00000710


	//----- nvinfo : EIATTR_COOP_GROUP_MASK_REGIDS
	.align		4
.L_29:
        /*0060*/ 	.byte	0x04, 0x29
        /*0062*/ 	.short	(.L_31 - .L_30)


	//   ....[0]....
.L_30:
        /*0064*/ 	.word	0x05000016


	//   ....[1]....
        /*0068*/ 	.word	0x05000016


	//   ....[2]....
        /*006c*/ 	.word	0xffffffff


	//   ....[3]....
        /*0070*/ 	.word	0x05000016


	//   ....[4]....
        /*0074*/ 	.word	0x05000016


	//   ....[5]....
        /*0078*/ 	.word	0xffffffff


	//   ....[6]....
        /*007c*/ 	.word	0x0500000f


	//   ....[7]....
        /*0080*/ 	.word	0x0500000f


	//   ....[8]....
        /*0084*/ 	.word	0x0500000f


	//   ....[9]....
        /*0088*/ 	.word	0x0500000f


	//   ....[10]....
        /*008c*/ 	.word	0x0500000f


	//   ....[11]....
        /*0090*/ 	.word	0x0500000f


	//----- nvinfo : EIATTR_COOP_GROUP_INSTR_OFFSETS
	.align		4
.L_31:
        /*0094*/ 	.byte	0x04, 0x28
        /*0096*/ 	.short	(.L_33 - .L_32)


	//   ....[0]....
.L_32:
        /*0098*/ 	.word	0x00000460


	//   ....[1]....
        /*009c*/ 	.word	0x000004a0


	//   ....[2]....
        /*00a0*/ 	.word	0x00000620


	//   ....[3]....
        /*00a4*/ 	.word	0x00000770


	//   ....[4]....
        /*00a8*/ 	.word	0x000007a0


	//   ....[5]....
        /*00ac*/ 	.word	0x00000810


	//   ....[6]....
        /*00b0*/ 	.word	0x000008b0


	//   ....[7]....
        /*00b4*/ 	.word	0x00000970


	//   ....[8]....
        /*00b8*/ 	.word	0x00000a20


	//   ....[9]....
        /*00bc*/ 	.word	0x00000ac0


	//   ....[10]....
        /*00c0*/ 	.word	0x00000b70


	//   ....[11]....
        /*00c4*/ 	.word	0x00000c20


	//----- nvinfo : EIATTR_VRC_CTA_INIT_COUNT
	.align		4
.L_33:
        /*00c8*/ 	.byte	0x02, 0x4a
	.zero		1
	.zero		1


	//----- nvinfo : EIATTR_SYSCALL_OFFSETS
	.align		4
        /*00cc*/ 	.byte	0x04, 0x46
        /*00ce*/ 	.short	(.L_35 - .L_34)


	//   ....[0]....
.L_34:
        /*00d0*/ 	.word	0x00000320


	//   ....[1]....
        /*00d4*/ 	.word	0x00000580


	//----- nvinfo : EIATTR_EXIT_INSTR_OFFSETS
	.align		4
.L_35:
        /*00d8*/ 	.byte	0x04, 0x1c
        /*00da*/ 	.short	(.L_37 - .L_36)


	//   ....[0]....
.L_36:
        /*00dc*/ 	.word	0x00000850


	//----- nvinfo : EIATTR_CRS_STACK_SIZE
	.align		4
.L_37:
        /*00e0*/ 	.byte	0x04, 0x1e
        /*00e2*/ 	.short	(.L_39 - .L_38)
.L_38:
        /*00e4*/ 	.word	0x00000000


	//----- nvinfo : EIATTR_CBANK_PARAM_SIZE
	.align		4
.L_39:
        /*00e8*/ 	.byte	0x03, 0x19
        /*00ea*/ 	.short	0x0010


	//----- nvinfo : EIATTR_PARAM_CBANK
	.align		4
        /*00ec*/ 	.byte	0x04, 0x0a
        /*00ee*/ 	.short	(.L_41 - .L_40)
	.align		4
.L_40:
        /*00f0*/ 	.word	index@(.nv.constant0._ZN32_GLOBAL__N__8d7252dd_4_k_cu_main29ExclusiveScan_Add_grid_kernelIjEEvPT_S2_)
        /*00f4*/ 	.short	0x0380
        /*00f6*/ 	.short	0x0010


	//----- nvinfo : EIATTR_SW_WAR
	.align		4
.L_41:
        /*00f8*/ 	.byte	0x04, 0x36
        /*00fa*/ 	.short	(.L_43 - .L_42)
.L_42:
        /*00fc*/ 	.word	0x00000008
.L_43:


//--------------------- .nv.callgraph             --------------------------
	.section	.nv.callgraph,"",@"SHT_CUDA_CALLGRAPH"
	.align	4
	.sectionentsize	8
	.align		4
        /*0000*/ 	.word	0x00000000
	.align		4
        /*0004*/ 	.word	0xffffffff
	.align		4
        /*0008*/ 	.word	index@(_ZN32_GLOBAL__N__8d7252dd_4_k_cu_main29ExclusiveScan_Add_grid_kernelIjEEvPT_S2_)
	.align		4
        /*000c*/ 	.word	index@(vprintf)
	.align		4
        /*0010*/ 	.word	index@(_ZN32_GLOBAL__N__8d7252dd_4_k_cu_main29ExclusiveScan_Add_grid_kernelIjEEvPT_S2_)
	.align		4
        /*0014*/ 	.word	index@(__assertfail)
	.align		4
        /*0018*/ 	.word	0x00000000
	.align		4
        /*001c*/ 	.word	0xfffffffe
	.align		4
        /*0020*/ 	.word	0x00000000
	.align		4
        /*0024*/ 	.word	0xfffffffd
	.align		4
        /*0028*/ 	.word	0x00000000
	.align		4
        /*002c*/ 	.word	0xfffffffc


//--------------------- .nv.constant4             --------------------------
	.section	.nv.constant4,"a",@progbits
	.align	8
	.align		8
.nv.constant4:
        /*0000*/ 	.dword	vprintf
	.align		8
        /*0008*/ 	.dword	__assertfail
	.align		8
        /*0010*/ 	.dword	__unnamed_1
	.align		8
        /*0018*/ 	.dword	_ZN30_INTERNAL_8d7252dd_4_k_cu_main4cuda3std3__432_GLOBAL__N__8d7252dd_4_k_cu_main6ignoreE
	.align		8
        /*0020*/ 	.dword	_ZN30_INTERNAL_8d7252dd_4_k_cu_main4cuda3std3__45__cpo5beginE
	.align		8
        /*0028*/ 	.dword	_ZN30_INTERNAL_8d7252dd_4_k_cu_main4cuda3std3__45__cpo3endE
	.align		8
        /*0030*/ 	.dword	_ZN30_INTERNAL_8d7252dd_4_k_cu_main4cuda3std3__45__cpo6cbeginE
	.align		8
        /*0038*/ 	.dword	_ZN30_INTERNAL_8d7252dd_4_k_cu_main4cuda3std3__45__cpo4cendE
	.align		8
        /*0040*/ 	.dword	_ZN30_INTERNAL_8d7252dd_4_k_cu_main4cuda3std3__419piecewise_constructE
	.align		8
        /*0048*/ 	.dword	_ZN30_INTERNAL_8d7252dd_4_k_cu_main4cuda3std3__48in_placeE
	.align		8
        /*0050*/ 	.dword	_ZN30_INTERNAL_8d7252dd_4_k_cu_main4cuda3std6ranges3__45__cpo4swapE
	.align		8
        /*0058*/ 	.dword	_ZN30_INTERNAL_8d7252dd_4_k_cu_main4cuda3std6ranges3__45__cpo9iter_moveE
	.align		8
        /*0060*/ 	.dword	_ZN30_INTERNAL_8d7252dd_4_k_cu_main4cuda3std6ranges3__45__cpo7advanceE
	.align		8
        /*0068*/ 	.dword	$str
	.align		8
        /*0070*/ 	.dword	$str$1
	.align		8
        /*0078*/ 	.dword	$str$2


//--------------------- .text._ZN32_GLOBAL__N__8d7252dd_4_k_cu_main29ExclusiveScan_Add_grid_kernelIjEEvPT_S2_ --------------------------
	.section	.text._ZN32_GLOBAL__N__8d7252dd_4_k_cu_main29ExclusiveScan_Add_grid_kernelIjEEvPT_S2_,"ax",@progbits
	.align	128
.text._ZN32_GLOBAL__N__8d7252dd_4_k_cu_main29ExclusiveScan_Add_grid_kernelIjEEvPT_S2_:
        .type           _ZN32_GLOBAL__N__8d7252dd_4_k_cu_main29ExclusiveScan_Add_grid_kernelIjEEvPT_S2_,@function
        .size           _ZN32_GLOBAL__N__8d7252dd_4_k_cu_main29ExclusiveScan_Add_grid_kernelIjEEvPT_S2_,(.L_x_26 - _ZN32_GLOBAL__N__8d7252dd_4_k_cu_main29ExclusiveScan_Add_grid_kernelIjEEvPT_S2_)
        .other          _ZN32_GLOBAL__N__8d7252dd_4_k_cu_main29ExclusiveScan_Add_grid_kernelIjEEvPT_S2_,@"STO_CUDA_ENTRY STV_DEFAULT"
_ZN32_GLOBAL__N__8d7252dd_4_k_cu_main29ExclusiveScan_Add_grid_kernelIjEEvPT_S2_:
[----:B------:R-:W0:Y:S01]  /*0000*/  LDC R1, c[0x0][0x37c] ;  /* 0x0000df00ff017b82 */ /* 0x000e220000000800 */
[----:B------:R-:W1:Y:S07]  /*0010*/  S2R R16, SR_TID.Y ;  /* 0x0000000000107919 */ /* 0x000e6e0000002200 */
[----:B------:R-:W2:Y:S01]  /*0020*/  S2UR UR5, SR_CTAID.Z ;  /* 0x00000000000579c3 */ /* 0x000ea20000002700 */
[----:B------:R-:W3:Y:S01]  /*0030*/  LDCU UR12, c[0x0][0x2fc] ;  /* 0x00005f80ff0c77ac */ /* 0x000ee20008000800 */
[----:B0-----:R-:W-:Y:S01]  /*0040*/  VIADD R1, R1, 0xfffffff8 ;  /* 0xfffffff801017836 */ /* 0x001fe20000000000 */
[----:B------:R-:W1:Y:S01]  /*0050*/  S2R R3, SR_TID.Z ;  /* 0x0000000000037919 */ /* 0x000e620000002300 */
[----:B------:R-:W-:Y:S01]  /*0060*/  BSSY.RECONVERGENT B6, `(.L_x_0) ;  /* 0x000002d000067945 */ /* 0x000fe20003800200 */
[----:B------:R-:W0:Y:S01]  /*0070*/  LDCU UR6, c[0x0][0x370] ;  /* 0x00006e00ff0677ac */ /* 0x000e220008000800 */
[----:B------:R-:W4:Y:S02]  /*0080*/  S2R R17, SR_TID.X ;  /* 0x0000000000117919 */ /* 0x000f240000002100 */
[----:B------:R-:W5:Y:S01]  /*0090*/  S2UR UR4, SR_CTAID.Y ;  /* 0x00000000000479c3 */ /* 0x000f620000002600 */
[----:B------:R-:W2:Y:S01]  /*00a0*/  LDCU UR7, c[0x0][0x374] ;  /* 0x00006e80ff0777ac */ /* 0x000ea20008000800 */
[----:B------:R-:W4:Y:S06]  /*00b0*/  LDCU UR8, c[0x0][0x360] ;  /* 0x00006c00ff0877ac */ /* 0x000f2c0008000800 */
[----:B------:R-:W0:Y:S01]  /*00c0*/  S2UR UR36, SR_CTAID.X ;  /* 0x00000000002479c3 */ /* 0x000e220000002500 */
[----:B------:R-:W1:Y:S01]  /*00d0*/  LDCU UR9, c[0x0][0x364] ;  /* 0x00006c80ff0977ac */ /* 0x000e620008000800 */
[----:B------:R-:W3:Y:S06]  /*00e0*/  LDCU.64 UR10, c[0x0][0x388] ;  /* 0x00007100ff0a77ac */ /* 0x000eec0008000a00 */
[----:B------:R-:W3:Y:S01]  /*00f0*/  LDC R25, c[0x0][0x368] ;  /* 0x0000da00ff197b82 */ /* 0x000ee20000000800 */
[----:B------:R-:W-:Y:S01]  /*0100*/  UMOV UR37, URZ ;  /* 0x000000ff00257c82 */ /* 0x000fe20008000000 */
[----:B------:R-:W3:Y:S01]  /*0110*/  LDCU.64 UR38, c[0x0][0x358] ;  /* 0x00006b00ff2677ac */ /* 0x000ee20008000a00 */
[----:B--2---:R-:W-:Y:S01]  /*0120*/  UIMAD UR5, UR5, UR7, URZ ;  /* 0x00000007050572a4 */ /* 0x004fe2000f8e02ff */
[----:B------:R-:W2:Y:S01]  /*0130*/  LDCU UR7, c[0x0][0x2f8] ;  /* 0x00005f00ff0777ac */ /* 0x000ea20008000800 */
[----:B-1----:R-:W-:-:S02]  /*0140*/  IMAD R16, R3, UR9, R16 ;  /* 0x0000000903107c24 */ /* 0x002fc4000f8e0210 */
[----:B-----5:R-:W-:Y:S02]  /*0150*/  UIADD3 UR4, UP0, UPT, UR5, UR4, URZ ;  /* 0x0000000405047290 */ /* 0x020fe4000ff1e0ff */
[----:B----4-:R-:W-:Y:S02]  /*0160*/  IMAD R16, R16, UR8, R17 ;  /* 0x0000000810107c24 */ /* 0x010fe4000f8e0211 */
[----:B------:R-:W-:Y:S02]  /*0170*/  UIADD3.X UR5, UPT, UPT, URZ, URZ, URZ, UP0, !UPT ;  /* 0x000000ffff057290 */ /* 0x000fe400087fe4ff */
[----:B0-----:R-:W-:Y:S01]  /*0180*/  UIMAD.WIDE.U32 UR36, UR6, UR4, UR36 ;  /* 0x00000004062472a5 */ /* 0x001fe2000f8e0024 */
[----:B------:R-:W-:Y:S01]  /*0190*/  ISETP.GE.U32.AND P0, PT, R16, 0x10, PT ;  /* 0x000000101000780c */ /* 0x000fe20003f06070 */
[----:B------:R-:W-:Y:S02]  /*01a0*/  UIMAD UR5, UR5, UR6, URZ ;  /* 0x00000006050572a4 */ /* 0x000fe4000f8e02ff */
[----:B------:R-:W-:-:S02]  /*01b0*/  UIMAD UR4, UR8, UR9, URZ ;  /* 0x00000009080472a4 */ /* 0x000fc4000f8e02ff */
[----:B---3--:R-:W-:Y:S01]  /*01c0*/  ULEA UR40, UP0, UR36, UR10, 0x2 ;  /* 0x0000000a24287291 */ /* 0x008fe2000f8010ff */
[----:B--2---:R-:W-:Y:S01]  /*01d0*/  IADD3 R24, P1, PT, R1, UR7, RZ ;  /* 0x0000000701187c10 */ /* 0x004fe2000ff3e0ff */
[----:B------:R-:W-:Y:S02]  /*01e0*/  UIADD3 UR41, UPT, UPT, UR37, UR5, URZ ;  /* 0x0000000525297290 */ /* 0x000fe4000fffe0ff */
[----:B------:R-:W-:Y:S02]  /*01f0*/  IMAD R25, R25, UR4, RZ ;  /* 0x0000000419197c24 */ /* 0x000fe4000f8e02ff */
[----:B------:R-:W-:Y:S01]  /*0200*/  ULEA.HI.X UR42, UR36, UR11, UR41, 0x2, UP0 ;  /* 0x0000000b242a7291 */ /* 0x000fe200080f1429 */
[----:B------:R-:W-:Y:S01]  /*0210*/  IMAD.X R23, RZ, RZ, UR12, P1 ;  /* 0x0000000cff177e24 */ /* 0x000fe200088e06ff */
[----:B------:R-:W-:Y:S10]  /*0220*/  @!P0 BRA `(.L_x_1) ;  /* 0x0000000000408947 */ /* 0x000ff40003800000 */
[----:B------:R-:W-:Y:S01]  /*0230*/  MOV R2, 0x8 ;  /* 0x0000000800027802 */ /* 0x000fe20000000f00 */
[----:B------:R-:W0:Y:S01]  /*0240*/  LDCU.64 UR4, c[0x4][0x68] ;  /* 0x01000d00ff0477ac */ /* 0x000e220008000a00 */
[----:B------:R-:W-:Y:S02]  /*0250*/  IMAD.MOV.U32 R8, RZ, RZ, 0x1a ;  /* 0x0000001aff087424 */ /* 0x000fe400078e00ff */
[----:B------:R-:W-:Y:S01]  /*0260*/  IMAD.MOV.U32 R12, RZ, RZ, 0x1 ;  /* 0x00000001ff0c7424 */ /* 0x000fe200078e00ff */
[----:B------:R-:W1:Y:S01]  /*0270*/  LDCU.64 UR6, c[0x4][0x70] ;  /* 0x01000e00ff0677ac */ /* 0x000e620008000a00 */
[----:B------:R-:W2:Y:S01]  /*0280*/  LDC.64 R2, c[0x4][R2] ;  /* 0x0100000002027b82 */ /* 0x000ea20000000a00 */
[----:B------:R-:W-:Y:S01]  /*0290*/  IMAD.MOV.U32 R13, RZ, RZ, RZ ;  /* 0x000000ffff0d7224 */ /* 0x000fe200078e00ff */
[----:B------:R-:W3:Y:S01]  /*02a0*/  LDCU.64 UR8, c[0x4][0x10] ;  /* 0x01000200ff0877ac */ /* 0x000ee20008000a00 */
[----:B0-----:R-:W-:Y:S01]  /*02b0*/  IMAD.U32 R4, RZ, RZ, UR4 ;  /* 0x00000004ff047e24 */ /* 0x001fe2000f8e00ff */
[----:B------:R-:W-:Y:S01]  /*02c0*/  MOV R5, UR5 ;  /* 0x0000000500057c02 */ /* 0x000fe20008000f00 */
[----:B-1----:R-:W-:-:S02]  /*02d0*/  IMAD.U32 R6, RZ, RZ, UR6 ;  /* 0x00000006ff067e24 */ /* 0x002fc4000f8e00ff */
[----:B------:R-:W-:Y:S02]  /*02e0*/  IMAD.U32 R7, RZ, RZ, UR7 ;  /* 0x00000007ff077e24 */ /* 0x000fe4000f8e00ff */
[----:B---3--:R-:W-:Y:S01]  /*02f0*/  IMAD.U32 R10, RZ, RZ, UR8 ;  /* 0x00000008ff0a7e24 */ /* 0x008fe2000f8e00ff */
[----:B------:R-:W-:-:S07]  /*0300*/  MOV R11, UR9 ;  /* 0x00000009000b7c02 */ /* 0x000fce0008000f00 */
[----:B------:R-:W-:-:S07]  /*0310*/  LEPC R20, `(.L_x_1) ;  /* 0x000000001014794e */ /* 0x000fce0000000000 */
[----:B--2---:R-:W-:Y:S05]  /*0320*/  CALL.ABS.NOINC R2 ;  /* 0x0000000002007343 */ /* 0x004fea0003c00000 */
.L_x_1:
[----:B------:R-:W-:Y:S05]  /*0330*/  BSYNC.RECONVERGENT B6 ;  /* 0x0000000000067941 */ /* 0x000fea0003800200 */
.L_x_0:
[----:B------:R-:W0:Y:S01]  /*0340*/  LDCU.64 UR4, c[0x0][0x380] ;  /* 0x00007000ff0477ac */ /* 0x000e220008000a00 */
[----:B------:R-:W-:Y:S02]  /*0350*/  HFMA2 R17, -RZ, RZ, 0, 0 ;  /* 0x00000000ff117431 */ /* 0x000fe400000001ff */
[C---:B------:R-:W-:Y:S02]  /*0360*/  IMAD R5, R25.reuse, UR41, RZ ;  /* 0x0000002919057c24 */ /* 0x040fe4000f8e02ff */
[----:B------:R-:W-:-:S04]  /*0370*/  IMAD.WIDE.U32 R2, R25, UR36, R16 ;  /* 0x0000002419027c25 */ /* 0x000fc8000f8e0010 */
[----:B------:R-:W-:Y:S01]  /*0380*/  IMAD.IADD R3, R3, 0x1, R5 ;  /* 0x0000000103037824 */ /* 0x000fe200078e0205 */
[----:B0-----:R-:W-:-:S04]  /*0390*/  LEA R18, P0, R2, UR4, 0x2 ;  /* 0x0000000402127c11 */ /* 0x001fc8000f8010ff */
[----:B------:R-:W-:-:S05]  /*03a0*/  LEA.HI.X R19, R2, UR5, R3, 0x2, P0 ;  /* 0x0000000502137c11 */ /* 0x000fca00080f1403 */
[----:B------:R0:W5:Y:S01]  /*03b0*/  LDG.E R13, desc[UR38][R18.64] ;  /* 0x00000026120d7981 */ /* 0x000162000c1e1900 */
[----:B------:R-:W-:Y:S01]  /*03c0*/  IMAD.MOV.U32 R3, RZ, RZ, 0xf ;  /* 0x0000000fff037424 */ /* 0x000fe200078e00ff */
[----:B------:R-:W-:Y:S01]  /*03d0*/  VOTEU.ANY UR5, UPT, PT ;  /* 0x0000000000057886 */ /* 0x000fe200038e0100 */
[----:B------:R-:W-:Y:S01]  /*03e0*/  LOP3.LUT R27, R16, 0x3, RZ, 0xc0, !PT ;  /* 0x00000003101b7812 */ /* 0x000fe200078ec0ff */
[----:B------:R-:W1:Y:S02]  /*03f0*/  S2R R22, SR_LANEID ;  /* 0x0000000000167919 */ /* 0x000e640000000000 */
[----:B-1----:R-:W-:-:S04]  /*0400*/  LOP3.LUT R22, R22, 0xfffffffc, RZ, 0xc0, !PT ;  /* 0xfffffffc16167812 */ /* 0x002fc800078ec0ff */
[----:B------:R-:W-:-:S04]  /*0410*/  SHF.L.U32 R22, R3, R22, RZ ;  /* 0x0000001603167219 */ /* 0x000fc800000006ff */
[----:B------:R-:W1:Y:S08]  /*0420*/  MATCH.ANY R3, R22 ;  /* 0x00000000160373a1 */ /* 0x000e7000000e8000 */
[----:B------:R-:W2:Y:S01]  /*0430*/  REDUX.OR UR4, R22 ;  /* 0x00000000160473c4 */ /* 0x000ea20000004000 */
[----:B-1----:R-:W-:-:S13]  /*0440*/  LOP3.LUT P0, RZ, R22, UR5, R3, 0x40, !PT ;  /* 0x0000000516ff7c12 */ /* 0x002fda000f804003 */
[----:B0-2---:R-:W-:Y:S05]  /*0450*/  @!P0 BRA.DIV UR4, `(.L_x_2) ;  /* 0x0000000604008947 */ /* 0x005fea000b800000 */
[----:B-----5:R-:W0:Y:S01]  /*0460*/  SHFL.UP PT, R14, R13, 0x1, 0x1c00 ;  /* 0x043c00000d0e7f89 */ /* 0x020e2200000e0000 */
[----:B------:R-:W-:-:S04]  /*0470*/  LOP3.LUT P0, RZ, R16, 0x3, RZ, 0xc0, !PT ;  /* 0x0000000310ff7812 */ /* 0x000fc8000780c0ff */
[----:B0-----:R-:W-:-:S05]  /*0480*/  SEL R2, R14, RZ, P0 ;  /* 0x000000ff0e027207 */ /* 0x001fca0000000000 */
[----:B------:R-:W-:-:S05]  /*0490*/  IMAD.IADD R3, R13, 0x1, R2 ;  /* 0x000000010d037824 */ /* 0x000fca00078e0202 */
[----:B------:R0:W1:Y:S02]  /*04a0*/  SHFL.UP PT, R14, R3, 0x2, 0x1c00 ;  /* 0x045c0000030e7f89 */ /* 0x00006400000e0000 */
.L_x_13:
[----:B------:R-:W-:Y:S01]  /*04b0*/  ISETP.GE.U32.AND P0, PT, R27, 0x2, PT ;  /* 0x000000021b00780c */ /* 0x000fe20003f06070 */
[----:B------:R-:W2:Y:S01]  /*04c0*/  LDCU.64 UR4, c[0x4][0x78] ;  /* 0x01000f00ff0477ac */ /* 0x000ea20008000a00 */
[----:B------:R-:W-:Y:S01]  /*04d0*/  MOV R8, 0x0 ;  /* 0x0000000000087802 */ /* 0x000fe20000000f00 */
[----:B------:R-:W-:Y:S01]  /*04e0*/  IMAD.MOV.U32 R7, RZ, RZ, R23 ;  /* 0x000000ffff077224 */ /* 0x000fe200078e0017 */
[----:B-1----:R-:W-:Y:S02]  /*04f0*/  SEL R14, R14, RZ, P0 ;  /* 0x000000ff0e0e7207 */ /* 0x002fe40000000000 */
[----:B------:R-:W-:Y:S02]  /*0500*/  MOV R6, R24 ;  /* 0x0000001800067202 */ /* 0x000fe40000000f00 */
[----:B------:R-:W-:Y:S01]  /*0510*/  IADD3 R2, PT, PT, R2, R14, RZ ;  /* 0x0000000e02027210 */ /* 0x000fe20007ffe0ff */
[----:B------:R-:W1:Y:S01]  /*0520*/  LDC.64 R8, c[0x4][R8] ;  /* 0x0100000008087b82 */ /* 0x000e620000000a00 */
[----:B------:R-:W-:-:S03]  /*0530*/  IMAD.IADD R26, R3, 0x1, R14 ;  /* 0x00000001031a7824 */ /* 0x000fc600078e020e */
[----:B------:R3:W-:Y:S01]  /*0540*/  STL [R1], R2 ;  /* 0x0000000201007387 */ /* 0x0007e20000100800 */
[----:B--2---:R-:W-:Y:S02]  /*0550*/  IMAD.U32 R4, RZ, RZ, UR4 ;  /* 0x00000004ff047e24 */ /* 0x004fe4000f8e00ff */
[----:B------:R-:W-:-:S07]  /*0560*/  IMAD.U32 R5, RZ, RZ, UR5 ;  /* 0x00000005ff057e24 */ /* 0x000fce000f8e00ff */
[----:B------:R-:W-:-:S07]  /*0570*/  LEPC R20, `(.L_x_3) ;  /* 0x000000001014794e */ /* 0x000fce0000000000 */
[----:B01-3--:R-:W-:Y:S05]  /*0580*/  CALL.ABS.NOINC R8 ;  /* 0x0000000008007343 */ /* 0x00bfea0003c00000 */
.L_x_3:
[----:B------:R-:W0:Y:S01]  /*0590*/  S2R R4, SR_CgaCtaId ;  /* 0x0000000000047919 */ /* 0x000e220000008800 */
[----:B------:R-:W-:Y:S01]  /*05a0*/  MOV R3, 0x400 ;  /* 0x0000040000037802 */ /* 0x000fe20000000f00 */
[----:B------:R-:W-:Y:S01]  /*05b0*/  UMOV UR4, 0xffffffff ;  /* 0xffffffff00047882 */ /* 0x000fe20000000000 */
[----:B------:R-:W-:Y:S02]  /*05c0*/  ISETP.NE.AND P0, PT, R27, 0x3, PT ;  /* 0x000000031b00780c */ /* 0x000fe40003f05270 */
[----:B------:R-:W-:Y:S02]  /*05d0*/  LOP3.LUT R0, R16, 0xfffffffc, RZ, 0xc0, !PT ;  /* 0xfffffffc10007812 */ /* 0x000fe400078ec0ff */
[----:B0-----:R-:W-:-:S05]  /*05e0*/  LEA R3, R4, R3, 0x18 ;  /* 0x0000000304037211 */ /* 0x001fca00078ec0ff */
[----:B------:R-:W-:-:S05]  /*05f0*/  IMAD.IADD R7, R0, 0x1, R3 ;  /* 0x0000000100077824 */ /* 0x000fca00078e0203 */
[----:B------:R0:W-:Y:S01]  /*0600*/  @!P0 STS [R7], R26 ;  /* 0x0000001a07008388 */ /* 0x0001e20000000800 */
[----:B------:R-:W-:Y:S05]  /*0610*/  BRA.DIV UR4, `(.L_x_4) ;  /* 0x0000000204e47947 */ /* 0x000fea000b800000 */
[----:B------:R-:W-:Y:S06]  /*0620*/  BAR.SYNC.DEFER_BLOCKING 0x0 ;  /* 0x0000000000007b1d */ /* 0x000fec0000010000 */
.L_x_16:
[----:B------:R-:W1:Y:S01]  /*0630*/  LDCU.64 UR4, c[0x0][0x388] ;  /* 0x00007100ff0477ac */ /* 0x000e620008000a00 */
[----:B------:R-:W-:Y:S01]  /*0640*/  VIADD R0, R16, 0x1 ;  /* 0x0000000110007836 */ /* 0x000fe20000000000 */
[----:B------:R-:W-:Y:S01]  /*0650*/  MOV R4, UR40 ;  /* 0x0000002800047c02 */ /* 0x000fe20008000f00 */
[----:B------:R-:W-:Y:S01]  /*0660*/  IMAD.U32 R5, RZ, RZ, UR42 ;  /* 0x0000002aff057e24 */ /* 0x000fe2000f8e00ff */
[----:B------:R-:W-:Y:S02]  /*0670*/  BSSY B0, `(.L_x_5) ;  /* 0x0000017000007945 */ /* 0x000fe40003800000 */
[----:B------:R-:W-:Y:S02]  /*0680*/  ISETP.NE.AND P0, PT, R0, R25, PT ;  /* 0x000000190000720c */ /* 0x000fe40003f05270 */
[----:B-1----:R-:W-:-:S04]  /*0690*/  ISETP.EQ.U32.AND P1, PT, RZ, UR4, PT ;  /* 0x00000004ff007c0c */ /* 0x002fc8000bf22070 */
[----:B------:R-:W-:-:S13]  /*06a0*/  ISETP.EQ.OR.EX P0, PT, RZ, UR5, P0, P1 ;  /* 0x00000005ff007c0c */ /* 0x000fda0008702710 */
[----:B------:R1:W-:Y:S01]  /*06b0*/  @!P0 STG.E desc[UR38][R4.64], R26 ;  /* 0x0000001a04008986 */ /* 0x0003e2000c101926 */
[----:B------:R-:W-:-:S13]  /*06c0*/  ISETP.GT.U32.AND P0, PT, R16, 0x3, PT ;  /* 0x000000031000780c */ /* 0x000fda0003f04070 */
[----:B-1----:R-:W-:Y:S05]  /*06d0*/  @P0 BRA `(.L_x_6) ;  /* 0x0000000000400947 */ /* 0x002fea0003800000 */
[C---:B------:R-:W-:Y:S01]  /*06e0*/  IMAD R0, R27.reuse, 0x4, R3 ;  /* 0x000000041b007824 */ /* 0x040fe200078e0203 */
[----:B------:R-:W1:Y:S08]  /*06f0*/  REDUX.OR UR4, R22 ;  /* 0x00000000160473c4 */ /* 0x000e700000004000 */
[----:B------:R-:W2:Y:S01]  /*0700*/  MATCH.ANY R3, R22 ;  /* 0x00000000160373a1 */ /* 0x000ea200000e8000 */
[----:B------:R-:W-:Y:S01]  /*0710*/  VOTEU.ANY UR5, UPT, PT ;  /* 0x0000000000057886 */ /* 0x000fe200038e0100 */
[C---:B------:R-:W-:Y:S01]  /*0720*/  ISETP.GE.U32.AND P0, PT, R27.reuse, 0x2, PT ;  /* 0x000000021b00780c */ /* 0x040fe20003f06070 */
[----:B------:R3:W4:Y:S01]  /*0730*/  LDS R13, [R0] ;  /* 0x00000000000d7984 */ /* 0x0007220000000800 */
[----:B------:R-:W-:-:S02]  /*0740*/  ISETP.NE.AND P1, PT, R27, RZ, PT ;  /* 0x000000ff1b00720c */ /* 0x000fc40003f25270 */
[----:B--2---:R-:W-:-:S13]  /*0750*/  LOP3.LUT P2, RZ, R22, UR5, R3, 0x40, !PT ;  /* 0x0000000516ff7c12 */ /* 0x004fda000f844003 */
[----:B-1-3--:R-:W-:Y:S05]  /*0760*/  @!P2 BRA.DIV UR4, `(.L_x_7) ;  /* 0x0000000204c0a947 */ /* 0x00afea000b800000 */
[----:B----4-:R-:W1:Y:S02]  /*0770*/  SHFL.UP PT, R14, R13, 0x1, 0x1c00 ;  /* 0x043c00000d0e7f89 */ /* 0x010e6400000e0000 */
[----:B-1----:R-:W-:-:S05]  /*0780*/  SEL R4, R14, RZ, P1 ;  /* 0x000000ff0e047207 */ /* 0x002fca0000800000 */
[----:B------:R-:W-:-:S05]  /*0790*/  IMAD.IADD R3, R13, 0x1, R4 ;  /* 0x000000010d037824 */ /* 0x000fca00078e0204 */
[----:B------:R1:W2:Y:S02]  /*07a0*/  SHFL.UP PT, R14, R3, 0x2, 0x1c00 ;  /* 0x045c0000030e7f89 */ /* 0x0002a400000e0000 */
.L_x_21:
[----:B-12---:R-:W-:-:S04]  /*07b0*/  SEL R3, R14, RZ, P0 ;  /* 0x000000ff0e037207 */ /* 0x006fc80000000000 */
[----:B------:R-:W-:-:S05]  /*07c0*/  IADD3 R3, PT, PT, R4, R3, RZ ;  /* 0x0000000304037210 */ /* 0x000fca0007ffe0ff */
[----:B------:R1:W-:Y:S02]  /*07d0*/  STS [R0], R3 ;  /* 0x0000000300007388 */ /* 0x0003e40000000800 */
.L_x_6:
[----:B------:R-:W-:Y:S05]  /*07e0*/  BSYNC B0 ;  /* 0x0000000000007941 */ /* 0x000fea0003800000 */
.L_x_5:
[----:B------:R-:W-:-:S03]  /*07f0*/  UMOV UR4, 0xffffffff ;  /* 0xffffffff00047882 */ /* 0x000fc60000000000 */
[----:B------:R-:W-:Y:S05]  /*0800*/  BRA.DIV UR4, `(.L_x_8) ;  /* 0x0000000204e87947 */ /* 0x000fea000b800000 */
[----:B------:R-:W-:Y:S06]  /*0810*/  BAR.SYNC.DEFER_BLOCKING 0x0 ;  /* 0x0000000000007b1d */ /* 0x000fec0000010000 */
.L_x_24:
[----:B0-----:R-:W1:Y:S02]  /*0820*/  LDS R7, [R7] ;  /* 0x0000000007077984 */ /* 0x001e640000000800 */
[----:B-1----:R-:W-:-:S05]  /*0830*/  IMAD.IADD R3, R2, 0x1, R7 ;  /* 0x0000000102037824 */ /* 0x002fca00078e0207 */
[----:B------:R-:W-:Y:S01]  /*0840*/  STG.E desc[UR38][R18.64], R3 ;  /* 0x0000000312007986 */ /* 0x000fe2000c101926 */
[----:B------:R-:W-:Y:S05]  /*0850*/  EXIT ;  /* 0x000000000000794d */ /* 0x000fea0003800000 */
.L_x_2:
[----:B------:R-:W-:Y:S01]  /*0860*/  BSSY B0, `(.L_x_9) ;  /* 0x0000007000007945 */ /* 0x000fe20003800000 */
[----:B------:R-:W-:Y:S01]  /*0870*/  IMAD.MOV.U32 R12, RZ, RZ, 0x1 ;  /* 0x00000001ff0c7424 */ /* 0x000fe200078e00ff */
[----:B------:R-:W-:Y:S01]  /*0880*/  MOV R15, R22 ;  /* 0x00000016000f7202 */ /* 0x000fe20000000f00 */
[----:B------:R-:W-:-:S07]  /*0890*/  IMAD.MOV.U32 R11, RZ, RZ, 0x1c00 ;  /* 0x00001c00ff0b7424 */ /* 0x000fce00078e00ff */
[----:B-----5:R-:W-:Y:S05]  /*08a0*/  WARPSYNC.COLLECTIVE R15, `(.L_x_10) ;  /* 0x000000000f087348 */ /* 0x020fea0003c00000 */
[----:B-----5:R0:W1:Y:S02]  /*08b0*/  SHFL.UP P6, R14, R13, R12, R11 ;  /* 0x0400000c0d0e7389 */ /* 0x02006400000c000b */
[----:B01----:R-:W-:Y:S05]  /*08c0*/  ENDCOLLECTIVE ;  /* 0x000000000000791b */ /* 0x003fea0003800000 */
.L_x_10:
[----:B------:R-:W-:Y:S05]  /*08d0*/  BSYNC B0 ;  /* 0x0000000000007941 */ /* 0x000fea0003800000 */
.L_x_9:
[----:B------:R-:W-:Y:S01]  /*08e0*/  LOP3.LUT P0, RZ, R16, 0x3, RZ, 0xc0, !PT ;  /* 0x0000000310ff7812 */ /* 0x000fe2000780c0ff */
[----:B------:R-:W-:Y:S01]  /*08f0*/  HFMA2 R11, -RZ, RZ, 0, 0.00390625 ;  /* 0x00001c00ff0b7431 */ /* 0x000fe200000001ff */
[----:B------:R-:W-:Y:S01]  /*0900*/  BSSY B0, `(.L_x_11) ;  /* 0x0000009000007945 */ /* 0x000fe20003800000 */
[----:B------:R-:W-:Y:S01]  /*0910*/  IMAD.MOV.U32 R12, RZ, RZ, 0x2 ;  /* 0x00000002ff0c7424 */ /* 0x000fe200078e00ff */
[----:B------:R-:W-:Y:S01]  /*0920*/  SEL R2, R14, RZ, P0 ;  /* 0x000000ff0e027207 */ /* 0x000fe20000000000 */
[----:B------:R-:W-:-:S04]  /*0930*/  IMAD.MOV.U32 R15, RZ, RZ, R22 ;  /* 0x000000ffff0f7224 */ /* 0x000fc800078e0016 */
[----:B------:R-:W-:-:S04]  /*0940*/  IMAD.IADD R3, R13, 0x1, R2 ;  /* 0x000000010d037824 */ /* 0x000fc800078e0202 */
[----:B------:R-:W-:-:S07]  /*0950*/  IMAD.MOV.U32 R13, RZ, RZ, R3 ;  /* 0x000000ffff0d7224 */ /* 0x000fce00078e0003 */
[----:B------:R-:W-:Y:S05]  /*0960*/  WARPSYNC.COLLECTIVE R15, `(.L_x_12) ;  /* 0x000000000f087348 */ /* 0x000fea0003c00000 */
[----:B------:R0:W1:Y:S02]  /*0970*/  SHFL.UP P6, R14, R13, R12, R11 ;  /* 0x0400000c0d0e7389 */ /* 0x00006400000c000b */
[----:B01----:R-:W-:Y:S05]  /*0980*/  ENDCOLLECTIVE ;  /* 0x000000000000791b */ /* 0x003fea0003800000 */
.L_x_12:
[----:B------:R-:W-:Y:S05]  /*0990*/  BSYNC B0 ;  /* 0x0000000000007941 */ /* 0x000fea0003800000 */
.L_x_11:
[----:B------:R-:W-:Y:S05]  /*09a0*/  BRA `(.L_x_13) ;  /* 0xfffffff800c07947 */ /* 0x000fea000383ffff */
.L_x_4:
[----:B------:R-:W-:Y:S01]  /*09b0*/  BSSY B0, `(.L_x_14) ;  /* 0x000000a000007945 */ /* 0x000fe20003800000 */
[----:B------:R-:W-:Y:S01]  /*09c0*/  IMAD.MOV.U32 R14, RZ, RZ, 0x0 ;  /* 0x00000000ff0e7424 */ /* 0x000fe200078e00ff */
[----:B------:R-:W-:Y:S01]  /*09d0*/  MOV R15, 0xffffffff ;  /* 0xffffffff000f7802 */ /* 0x000fe20000000f00 */
[----:B------:R-:W-:-:S07]  /*09e0*/  IMAD.MOV.U32 R13, RZ, RZ, 0x0 ;  /* 0x00000000ff0d7424 */ /* 0x000fce00078e00ff */
[----:B0-----:R-:W-:Y:S05]  /*09f0*/  WARPSYNC.COLLECTIVE.ALL `(.L_x_15) ;  /* 0x0000000000147948 */ /* 0x001fea0003c00000 */
[----:B------:R-:W-:-:S04]  /*0a00*/  SHF.L.U32 R13, R13, 0x10, RZ ;  /* 0x000000100d0d7819 */ /* 0x000fc800000006ff */
[----:B------:R-:W-:-:S05]  /*0a10*/  LOP3.LUT R13, R13, 0xf, R14, 0xf8, !PT ;  /* 0x0000000f0d0d7812 */ /* 0x000fca00078ef80e */
[----:B------:R1:W-:Y:S02]  /*0a20*/  BAR.SYNC.DEFER_BLOCKING R13, R13 ;  /* 0x0000000d0000731d */ /* 0x0003e40000010000 */
[----:B-1----:R-:W-:-:S04]  /*0a30*/  SHF.R.U32 R13, R13, 0x10, RZ ;  /* 0x000000100d0d7819 */ /* 0x002fc800000016ff */
[----:B0-----:R-:W-:Y:S05]  /*0a40*/  ENDCOLLECTIVE ;  /* 0x000000000000791b */ /* 0x001fea0003800000 */
.L_x_15:
[----:B------:R-:W-:Y:S05]  /*0a50*/  BSYNC B0 ;  /* 0x0000000000007941 */ /* 0x000fea0003800000 */
.L_x_14:
[----:B------:R-:W-:Y:S05]  /*0a60*/  BRA `(.L_x_16) ;  /* 0xfffffff800f07947 */ /* 0x000fea000383ffff */
.L_x_7:
[----:B------:R-:W-:Y:S01]  /*0a70*/  BSSY B1, `(.L_x_17) ;  /* 0x0000007000017945 */ /* 0x000fe20003800000 */
[----:B------:R-:W-:Y:S02]  /*0a80*/  IMAD.MOV.U32 R12, RZ, RZ, 0x1 ;  /* 0x00000001ff0c7424 */ /* 0x000fe400078e00ff */
[----:B------:R-:W-:Y:S02]  /*0a90*/  IMAD.MOV.U32 R11, RZ, RZ, 0x1c00 ;  /* 0x00001c00ff0b7424 */ /* 0x000fe400078e00ff */
[----:B------:R-:W-:-:S07]  /*0aa0*/  IMAD.MOV.U32 R15, RZ, RZ, R22 ;  /* 0x000000ffff0f7224 */ /* 0x000fce00078e0016 */
[----:B0---4-:R-:W-:Y:S05]  /*0ab0*/  WARPSYNC.COLLECTIVE R15, `(.L_x_18) ;  /* 0x000000000f087348 */ /* 0x011fea0003c00000 */
[----:B----4-:R1:W2:Y:S02]  /*0ac0*/  SHFL.UP P6, R14, R13, R12, R11 ;  /* 0x0400000c0d0e7389 */ /* 0x0102a400000c000b */
[----:B012---:R-:W-:Y:S05]  /*0ad0*/  ENDCOLLECTIVE ;  /* 0x000000000000791b */ /* 0x007fea0003800000 */
.L_x_18:
[----:B------:R-:W-:Y:S05]  /*0ae0*/  BSYNC B1 ;  /* 0x0000000000017941 */ /* 0x000fea0003800000 */
.L_x_17:
[----:B------:R-:W-:Y:S01]  /*0af0*/  SEL R4, R14, RZ, P1 ;  /* 0x000000ff0e047207 */ /* 0x000fe20000800000 */
[----:B------:R-:W-:Y:S01]  /*0b00*/  HFMA2 R11, -RZ, RZ, 0, 0.00390625 ;  /* 0x00001c00ff0b7431 */ /* 0x000fe200000001ff */
[----:B------:R-:W-:Y:S01]  /*0b10*/  BSSY B1, `(.L_x_19) ;  /* 0x0000008000017945 */ /* 0x000fe20003800000 */
[----:B------:R-:W-:Y:S01]  /*0b20*/  IMAD.MOV.U32 R12, RZ, RZ, 0x2 ;  /* 0x00000002ff0c7424 */ /* 0x000fe200078e00ff */
[----:B------:R-:W-:Y:S01]  /*0b30*/  IADD3 R3, PT, PT, R13, R4, RZ ;  /* 0x000000040d037210 */ /* 0x000fe20007ffe0ff */
[----:B------:R-:W-:-:S04]  /*0b40*/  IMAD.MOV.U32 R15, RZ, RZ, R22 ;  /* 0x000000ffff0f7224 */ /* 0x000fc800078e0016 */
[----:B------:R-:W-:-:S07]  /*0b50*/  IMAD.MOV.U32 R13, RZ, RZ, R3 ;  /* 0x000000ffff0d7224 */ /* 0x000fce00078e0003 */
[----:B------:R-:W-:Y:S05]  /*0b60*/  WARPSYNC.COLLECTIVE R15, `(.L_x_20) ;  /* 0x000000000f087348 */ /* 0x000fea0003c00000 */
[----:B------:R0:W1:Y:S02]  /*0b70*/  SHFL.UP P6, R14, R13, R12, R11 ;  /* 0x0400000c0d0e7389 */ /* 0x00006400000c000b */
[----:B01----:R-:W-:Y:S05]  /*0b80*/  ENDCOLLECTIVE ;  /* 0x000000000000791b */ /* 0x003fea0003800000 */
.L_x_20:
[----:B------:R-:W-:Y:S05]  /*0b90*/  BSYNC B1 ;  /* 0x0000000000017941 */ /* 0x000fea0003800000 */
.L_x_19:
[----:B------:R-:W-:Y:S05]  /*0ba0*/  BRA `(.L_x_21) ;  /* 0xfffffffc00007947 */ /* 0x000fea000383ffff */
.L_x_8:
[----:B------:R-:W-:Y:S01]  /*0bb0*/  BSSY B0, `(.L_x_22) ;  /* 0x000000a000007945 */ /* 0x000fe20003800000 */
[----:B------:R-:W-:Y:S01]  /*0bc0*/  IMAD.MOV.U32 R14, RZ, RZ, 0x0 ;  /* 0x00000000ff0e7424 */ /* 0x000fe200078e00ff */
[----:B------:R-:W-:Y:S01]  /*0bd0*/  MOV R13, 0x0 ;  /* 0x00000000000d7802 */ /* 0x000fe20000000f00 */
[----:B------:R-:W-:-:S07]  /*0be0*/  IMAD.MOV.U32 R15, RZ, RZ, -0x1 ;  /* 0xffffffffff0f7424 */ /* 0x000fce00078e00ff */
[----:B01----:R-:W-:Y:S05]  /*0bf0*/  WARPSYNC.COLLECTIVE.ALL `(.L_x_23) ;  /* 0x0000000000147948 */ /* 0x003fea0003c00000 */
[----:B------:R-:W-:-:S04]  /*0c00*/  SHF.L.U32 R13, R13, 0x10, RZ ;  /* 0x000000100d0d7819 */ /* 0x000fc800000006ff */
[----:B------:R-:W-:-:S05]  /*0c10*/  LOP3.LUT R13, R13, 0xf, R14, 0xf8, !PT ;  /* 0x0000000f0d0d7812 */ /* 0x000fca00078ef80e */
[----:B------:R2:W-:Y:S02]  /*0c20*/  BAR.SYNC.DEFER_BLOCKING R13, R13 ;  /* 0x0000000d0000731d */ /* 0x0005e40000010000 */
[----:B--2---:R-:W-:-:S04]  /*0c30*/  SHF.R.U32 R13, R13, 0x10, RZ ;  /* 0x000000100d0d7819 */ /* 0x004fc800000016ff */
[----:B01----:R-:W-:Y:S05]  /*0c40*/  ENDCOLLECTIVE ;  /* 0x000000000000791b */ /* 0x003fea0003800000 */
.L_x_23:
[----:B------:R-:W-:Y:S05]  /*0c50*/  BSYNC B0 ;  /* 0x0000000000007941 */ /* 0x000fea0003800000 */
.L_x_22:
[----:B------:R-:W-:Y:S05]  /*0c60*/  BRA `(.L_x_24) ;  /* 0xfffffff800ec7947 */ /* 0x000fea000383ffff */
.L_x_25:
[----:B------:R-:W-:-:S00]  /*0c70*/  BRA `(.L_x_25) ;  /* 0xfffffffc00fc7947 */ /* 0x000fc0000383ffff */
[----:B------:R-:W-:-:S00]  /*0c80*/  NOP ;  /* 0x0000000000007918 */ /* 0x000fc00000000000 */
[----:B------:R-:W-:-:S00]  /*0c90*/  NOP ;  /* 0x0000000000007918 */ /* 0x000fc00000000000 */
[----:B------:R-:W-:-:S00]  /*0ca0*/  NOP ;  /* 0x0000000000007918 */ /* 0x000fc00000000000 */
[----:B------:R-:W-:-:S00]  /*0cb0*/  NOP ;  /* 0x0000000000007918 */ /* 0x000fc00000000000 */
[----:B------:R-:W-:-:S00]  /*0cc0*/  NOP ;  /* 0x0000000000007918 */ /* 0x000fc00000000000 */
[----:B------:R-:W-:-:S00]  /*0cd0*/  NOP ;  /* 0x0000000000007918 */ /* 0x000fc00000000000 */
[----:B------:R-:W-:-:S00]  /*0ce0*/  NOP ;  /* 0x0000000000007918 */ /* 0x000fc00000000000 */
[----:B------:R-:W-:-:S00]  /*0cf0*/  NOP ;  /* 0x0000000000007918 */ /* 0x000fc00000000000 */
.L_x_26:


//--------------------- .nv.global.init           --------------------------
	.section	.nv.global.init,"aw",@progbits
.nv.global.init:
	.type		$str$2,@object
	.size		$str$2,($str$1 - $str$2)
$str$2:
        /*0000*/ 	.byte	0x53, 0x63, 0x61, 0x6e, 0x6e, 0x65, 0x64, 0x20, 0x76, 0x61, 0x6c, 0x3a, 0x20, 0x25, 0x75, 0x0a
        /*0010*/ 	.byte	0x00
	.type		$str$1,@object
	.size		$str$1,($str - $str$1)
$str$1:
        /*0011*/ 	.byte	0x2f, 0x74, 0x6d, 0x70, 0x2f, 0x73, 0x61, 0x73, 0x73, 0x5f, 0x63, 0x75, 0x5f, 0x63, 0x73, 0x77
        /*0021*/ 	.byte	0x6b, 0x5f, 0x72, 0x6d, 0x62, 0x2f, 0x6b, 0x2e, 0x63, 0x75, 0x00
	.type		$str,@object
	.size		$str,(__unnamed_1 - $str)
$str:
        /*002c*/ 	.byte	0x77, 0x61, 0x72, 0x70, 0x2e, 0x6d, 0x65, 0x74, 0x61, 0x5f, 0x67, 0x72, 0x6f, 0x75, 0x70, 0x5f
        /*003c*/ 	.byte	0x72, 0x61, 0x6e, 0x6b, 0x28, 0x29, 0x20, 0x3c, 0x20, 0x57, 0x61, 0x72, 0x70, 0x53, 0x69, 0x7a
        /*004c*/ 	.byte	0x65, 0x00
	.type		__unnamed_1,@object
	.size		__unnamed_1,(.L_0 - __unnamed_1)
__unnamed_1:
        /*004e*/ 	.byte	0x76, 0x6f, 0x69, 0x64, 0x20, 0x3c, 0x75, 0x6e, 0x6e, 0x61, 0x6d, 0x65, 0x64, 0x3e, 0x3a, 0x3a
        /* <DEDUP_REMOVED lines=10> */
        /*00fe*/ 	.byte	0x6e, 0x74, 0x3e, 0x5d, 0x00
.L_0:


//--------------------- .nv.shared._ZN32_GLOBAL__N__8d7252dd_4_k_cu_main29ExclusiveScan_Add_grid_kernelIjEEvPT_S2_ --------------------------
	.section	.nv.shared._ZN32_GLOBAL__N__8d7252dd_4_k_cu_main29ExclusiveScan_Add_grid_kernelIjEEvPT_S2_,"aw",@nobits
	.sectionflags	@""
	.align	4
.nv.shared._ZN32_GLOBAL__N__8d7252dd_4_k_cu_main29ExclusiveScan_Add_grid_kernelIjEEvPT_S2_:
	.zero		1040


//--------------------- .nv.shared.reserved.0     --------------------------
	.section	.nv.shared.reserved.0,"aw",@nobits
	.weak		__nv_reservedSMEM_offset_0_alias
	.size		__nv_reservedSMEM_offset_0_alias, 0, 64
	.other		__nv_reservedSMEM_offset_0_alias,@"STO_CUDA_RESERVED_SHARED STV_DEFAULT"
__nv_reservedSMEM_offset_0_alias:
	.zero		0
	.zero		64


//--------------------- .nv.global                --------------------------
	.section	.nv.global,"aw",@nobits
.nv.global:
	.type		_ZN30_INTERNAL_8d7252dd_4_k_cu_main4cuda3std6ranges3__45__cpo9iter_moveE,@object
	.size		_ZN30_INTERNAL_8d7252dd_4_k_cu_main4cuda3std6ranges3__45__cpo9iter_moveE,(_ZN30_INTERNAL_8d7252dd_4_k_cu_main4cuda3std3__432_GLOBAL__N__8d7252dd_4_k_cu_main6ignoreE - _ZN30_INTERNAL_8d7252dd_4_k_cu_main4cuda3std6ranges3__45__cpo9iter_moveE)
_ZN30_INTERNAL_8d7252dd_4_k_cu_main4cuda3std6ranges3__45__cpo9iter_moveE:
	.zero		1
	.type		_ZN30_INTERNAL_8d7252dd_4_k_cu_main4cuda3std3__432_GLOBAL__N__8d7252dd_4_k_cu_main6ignoreE,@object
	.size		_ZN30_INTERNAL_8d7252dd_4_k_cu_main4cuda3std3__432_GLOBAL__N__8d7252dd_4_k_cu_main6ignoreE,(_ZN30_INTERNAL_8d7252dd_4_k_cu_main4cuda3std3__45__cpo4cendE - _ZN30_INTERNAL_8d7252dd_4_k_cu_main4cuda3std3__432_GLOBAL__N__8d7252dd_4_k_cu_main6ignoreE)
_ZN30_INTERNAL_8d7252dd_4_k_cu_main4cuda3std3__432_GLOBAL__N__8d7252dd_4_k_cu_main6ignoreE:
	.zero		1
	.type		_ZN30_INTERNAL_8d7252dd_4_k_cu_main4cuda3std3__45__cpo4cendE,@object
	.size		_ZN30_INTERNAL_8d7252dd_4_k_cu_main4cuda3std3__45__cpo4cendE,(_ZN30_INTERNAL_8d7252dd_4_k_cu_main4cuda3std3__45__cpo3endE - _ZN30_INTERNAL_8d7252dd_4_k_cu_main4cuda3std3__45__cpo4cendE)
_ZN30_INTERNAL_8d7252dd_4_k_cu_main4cuda3std3__45__cpo4cendE:
	.zero		1
	.type		_ZN30_INTERNAL_8d7252dd_4_k_cu_main4cuda3std3__45__cpo3endE,@object
	.size		_ZN30_INTERNAL_8d7252dd_4_k_cu_main4cuda3std3__45__cpo3endE,(_ZN30_INTERNAL_8d7252dd_4_k_cu_main4cuda3std3__48in_placeE - _ZN30_INTERNAL_8d7252dd_4_k_cu_main4cuda3std3__45__cpo3endE)
_ZN30_INTERNAL_8d7252dd_4_k_cu_main4cuda3std3__45__cpo3endE:
	.zero		1
	.type		_ZN30_INTERNAL_8d7252dd_4_k_cu_main4cuda3std3__48in_placeE,@object
	.size		_ZN30_INTERNAL_8d7252dd_4_k_cu_main4cuda3std3__48in_placeE,(_ZN30_INTERNAL_8d7252dd_4_k_cu_main4cuda3std6ranges3__45__cpo7advanceE - _ZN30_INTERNAL_8d7252dd_4_k_cu_main4cuda3std3__48in_placeE)
_ZN30_INTERNAL_8d7252dd_4_k_cu_main4cuda3std3__48in_placeE:
	.zero		1
	.type		_ZN30_INTERNAL_8d7252dd_4_k_cu_main4cuda3std6ranges3__45__cpo7advanceE,@object
	.size		_ZN30_INTERNAL_8d7252dd_4_k_cu_main4cuda3std6ranges3__45__cpo7advanceE,(_ZN30_INTERNAL_8d7252dd_4_k_cu_main4cuda3std3__45__cpo5beginE - _ZN30_INTERNAL_8d7252dd_4_k_cu_main4cuda3std6ranges3__45__cpo7advanceE)
_ZN30_INTERNAL_8d7252dd_4_k_cu_main4cuda3std6ranges3__45__cpo7advanceE:
	.zero		1
	.type		_ZN30_INTERNAL_8d7252dd_4_k_cu_main4cuda3std3__45__cpo5beginE,@object
	.size		_ZN30_INTERNAL_8d7252dd_4_k_cu_main4cuda3std3__45__cpo5beginE,(_ZN30_INTERNAL_8d7252dd_4_k_cu_main4cuda3std3__419piecewise_constructE - _ZN30_INTERNAL_8d7252dd_4_k_cu_main4cuda3std3__45__cpo5beginE)
_ZN30_INTERNAL_8d7252dd_4_k_cu_main4cuda3std3__45__cpo5beginE:
	.zero		1
	.type		_ZN30_INTERNAL_8d7252dd_4_k_cu_main4cuda3std3__419piecewise_constructE,@object
	.size		_ZN30_INTERNAL_8d7252dd_4_k_cu_main4cuda3std3__419piecewise_constructE,(_ZN30_INTERNAL_8d7252dd_4_k_cu_main4cuda3std3__45__cpo6cbeginE - _ZN30_INTERNAL_8d7252dd_4_k_cu_main4cuda3std3__419piecewise_constructE)
_ZN30_INTERNAL_8d7252dd_4_k_cu_main4cuda3std3__419piecewise_constructE:
	.zero		1
	.type		_ZN30_INTERNAL_8d7252dd_4_k_cu_main4cuda3std3__45__cpo6cbeginE,@object
	.size		_ZN30_INTERNAL_8d7252dd_4_k_cu_main4cuda3std3__45__cpo6cbeginE,(_ZN30_INTERNAL_8d7252dd_4_k_cu_main4cuda3std6ranges3__45__cpo4swapE - _ZN30_INTERNAL_8d7252dd_4_k_cu_main4cuda3std3__45__cpo6cbeginE)
_ZN30_INTERNAL_8d7252dd_4_k_cu_main4cuda3std3__45__cpo6cbeginE:
	.zero		1
	.type		_ZN30_INTERNAL_8d7252dd_4_k_cu_main4cuda3std6ranges3__45__cpo4swapE,@object
	.size		_ZN30_INTERNAL_8d7252dd_4_k_cu_main4cuda3std6ranges3__45__cpo4swapE,(.L_8 - _ZN30_INTERNAL_8d7252dd_4_k_cu_main4cuda3std6ranges3__45__cpo4swapE)
_ZN30_INTERNAL_8d7252dd_4_k_cu_main4cuda3std6ranges3__45__cpo4swapE:
	.zero		1
.L_8:


//--------------------- .nv.constant0._ZN32_GLOBAL__N__8d7252dd_4_k_cu_main29ExclusiveScan_Add_grid_kernelIjEEvPT_S2_ --------------------------
	.section	.nv.constant0._ZN32_GLOBAL__N__8d7252dd_4_k_cu_main29ExclusiveScan_Add_grid_kernelIjEEvPT_S2_,"a",@progbits
	.sectionflags	@""
	.align	4
.nv.constant0._ZN32_GLOBAL__N__8d7252dd_4_k_cu_main29ExclusiveScan_Add_grid_kernelIjEEvPT_S2_:
	.zero		912


//--------------------- SYMBOLS --------------------------

	.type		.nv.reservedSmem.offset0,@object
	.size		.nv.reservedSmem.offset0,0x4
	.type		.nv.reservedSmem.cap,@object
	.size		.nv.reservedSmem.cap,0x4
	.type		vprintf,@function
	.type		__assertfail,@function
